//
// Generated by NVIDIA NVVM Compiler
//
// Compiler Build ID: CL-36424714
// Cuda compilation tools, release 13.0, V13.0.88
// Based on NVVM 20.0.0
//

.version 9.0
.target sm_100
.address_size 64

	// .globl	_Z15upsampleNearestPfS_ii

.visible .entry _Z15upsampleNearestPfS_ii(
	.param .u64 .ptr .align 1 _Z15upsampleNearestPfS_ii_param_0,
	.param .u64 .ptr .align 1 _Z15upsampleNearestPfS_ii_param_1,
	.param .u32 _Z15upsampleNearestPfS_ii_param_2,
	.param .u32 _Z15upsampleNearestPfS_ii_param_3
)
{
	.reg .pred 	%p<4>;
	.reg .b32 	%r<37>;
	.reg .b32 	%f<24>;
	.reg .b64 	%rd<15>;

	ld.param.u64 	%rd1, [_Z15upsampleNearestPfS_ii_param_0];
	ld.param.u64 	%rd2, [_Z15upsampleNearestPfS_ii_param_1];
	ld.param.u32 	%r5, [_Z15upsampleNearestPfS_ii_param_2];
	ld.param.u32 	%r7, [_Z15upsampleNearestPfS_ii_param_3];
	mov.u32 	%r8, %ctaid.x;
	mov.u32 	%r9, %ntid.x;
	mov.u32 	%r10, %tid.x;
	mad.lo.s32 	%r1, %r8, %r9, %r10;
	mov.u32 	%r11, %ctaid.y;
	mov.u32 	%r12, %ntid.y;
	mov.u32 	%r13, %tid.y;
	mad.lo.s32 	%r14, %r11, %r12, %r13;
	shl.b32 	%r3, %r5, 1;
	shl.b32 	%r4, %r7, 1;
	setp.ge.s32 	%p1, %r1, %r3;
	setp.ge.s32 	%p2, %r14, %r4;
	or.pred  	%p3, %p1, %p2;
	@%p3 bra 	$L__BB0_2;
	cvta.to.global.u64 	%rd3, %rd1;
	cvta.to.global.u64 	%rd4, %rd2;
	shl.b32 	%r15, %r1, 2;
	cvt.rn.f32.s32 	%f1, %r15;
	cvt.rn.f32.s32 	%f2, %r3;
	div.rn.f32 	%f3, %f1, %f2;
	cvt.rn.f32.s32 	%f4, %r5;
	mul.f32 	%f5, %f3, %f4;
	cvt.rzi.s32.f32 	%r16, %f5;
	add.s32 	%r17, %r5, -1;
	min.s32 	%r18, %r16, %r17;
	or.b32  	%r19, %r15, 1;
	cvt.rn.f32.s32 	%f6, %r19;
	div.rn.f32 	%f7, %f6, %f2;
	mul.f32 	%f8, %f7, %f4;
	cvt.rzi.s32.f32 	%r20, %f8;
	min.s32 	%r21, %r20, %r17;
	or.b32  	%r22, %r15, 2;
	cvt.rn.f32.s32 	%f9, %r22;
	div.rn.f32 	%f10, %f9, %f2;
	mul.f32 	%f11, %f10, %f4;
	cvt.rzi.s32.f32 	%r23, %f11;
	min.s32 	%r24, %r23, %r17;
	or.b32  	%r25, %r15, 3;
	cvt.rn.f32.s32 	%f12, %r25;
	div.rn.f32 	%f13, %f12, %f2;
	mul.f32 	%f14, %f13, %f4;
	cvt.rzi.s32.f32 	%r26, %f14;
	min.s32 	%r27, %r26, %r17;
	cvt.rn.f32.u32 	%f15, %r14;
	cvt.rn.f32.u32 	%f16, %r4;
	div.rn.f32 	%f17, %f15, %f16;
	cvt.rn.f32.s32 	%f18, %r7;
	mul.f32 	%f19, %f17, %f18;
	cvt.rzi.s32.f32 	%r28, %f19;
	add.s32 	%r29, %r7, -1;
	min.s32 	%r30, %r28, %r29;
	mul.lo.s32 	%r31, %r30, %r5;
	add.s32 	%r32, %r31, %r18;
	mul.wide.s32 	%rd5, %r32, 4;
	add.s64 	%rd6, %rd3, %rd5;
	ld.global.f32 	%f20, [%rd6];
	mad.lo.s32 	%r33, %r3, %r14, %r15;
	mul.wide.s32 	%rd7, %r33, 4;
	add.s64 	%rd8, %rd4, %rd7;
	st.global.f32 	[%rd8], %f20;
	add.s32 	%r34, %r31, %r21;
	mul.wide.s32 	%rd9, %r34, 4;
	add.s64 	%rd10, %rd3, %rd9;
	ld.global.f32 	%f21, [%rd10];
	st.global.f32 	[%rd8+4], %f21;
	add.s32 	%r35, %r31, %r24;
	mul.wide.s32 	%rd11, %r35, 4;
	add.s64 	%rd12, %rd3, %rd11;
	ld.global.f32 	%f22, [%rd12];
	st.global.f32 	[%rd8+8], %f22;
	add.s32 	%r36, %r31, %r27;
	mul.wide.s32 	%rd13, %r36, 4;
	add.s64 	%rd14, %rd3, %rd13;
	ld.global.f32 	%f23, [%rd14];
	st.global.f32 	[%rd8+12], %f23;
$L__BB0_2:
	ret;

}


// ===== COMPILED SASS (sm_100) =====

	.target	sm_100

	.elftype	@"ET_EXEC"


//--------------------- .note.nv.tkinfo           --------------------------
	.section	.note.nv.tkinfo,"",@"SHT_NOTE"
	.sectionflags	@"SHF_NOTE_NV_TKINFO"
	.tkinfo
        /*0018*/ 	.word	0x00000002
        /*0030*/ 	.string	""
        /*0030*/ 	.string	"ptxas"
        /*0030*/ 	.string	"Cuda compilation tools, release 13.0, V13.0.88"
        /*0030*/ 	.string	"Build cuda_13.0.r13.0/compiler.36424714_0"
        /*0030*/ 	.string	"-arch sm_100 -m 64 "



//--------------------- .note.nv.cuinfo           --------------------------
	.section	.note.nv.cuinfo,"",@"SHT_NOTE"
	.sectionflags	@"SHF_NOTE_NV_CUINFO"
        /*0018*/ 	.short	0x0002
        /*001a*/ 	.short	0x0064
        /*001c*/ 	.short	0x0082
	.zero		2


//--------------------- .nv.info                  --------------------------
	.section	.nv.info,"",@"SHT_CUDA_INFO"
	.align	4


	//----- nvinfo : EIATTR_REGCOUNT
	.align		4
        /*0000*/ 	.byte	0x04, 0x2f
        /*0002*/ 	.short	(.L_1 - .L_0)
	.align		4
.L_0:
        /*0004*/ 	.word	index@(_Z15upsampleNearestPfS_ii)
        /*0008*/ 	.word	0x00000018


	//----- nvinfo : EIATTR_FRAME_SIZE
	.align		4
.L_1:
        /*000c*/ 	.byte	0x04, 0x11
        /*000e*/ 	.short	(.L_3 - .L_2)
	.align		4
.L_2:
        /*0010*/ 	.word	index@($__internal_0_$__cuda_sm3x_div_rn_noftz_f32_slowpath)
        /*0014*/ 	.word	0x00000000


	//----- nvinfo : EIATTR_FRAME_SIZE
	.align		4
.L_3:
        /*0018*/ 	.byte	0x04, 0x11
        /*001a*/ 	.short	(.L_5 - .L_4)
	.align		4
.L_4:
        /*001c*/ 	.word	index@(_Z15upsampleNearestPfS_ii)
        /*0020*/ 	.word	0x00000000


	//----- nvinfo : EIATTR_MIN_STACK_SIZE
	.align		4
.L_5:
        /*0024*/ 	.byte	0x04, 0x12
        /*0026*/ 	.short	(.L_7 - .L_6)
	.align		4
.L_6:
        /*0028*/ 	.word	index@(_Z15upsampleNearestPfS_ii)
        /*002c*/ 	.word	0x00000000
.L_7:


//--------------------- .nv.compat                --------------------------
	.section	.nv.compat,"",@"SHT_CUDA_COMPAT_INFO"
	.align	4
        /*0000*/ 	.byte	0x02, 0x09, 0x00, 0x00, 0x02, 0x02, 0x01, 0x00, 0x02, 0x05, 0x05, 0x00, 0x03, 0x07, 0x01, 0x01
        /*0010*/ 	.byte	0x02, 0x03, 0x00, 0x00, 0x02, 0x06, 0x01, 0x00, 0x04, 0x0b, 0x08, 0x00, 0x01, 0x00, 0x00, 0x00
        /*0020*/ 	.byte	0x00, 0x00, 0x00, 0x00


//--------------------- .nv.info._Z15upsampleNearestPfS_ii --------------------------
	.section	.nv.info._Z15upsampleNearestPfS_ii,"",@"SHT_CUDA_INFO"
	.sectionflags	@""
	.align	4


	//----- nvinfo : EIATTR_CUDA_API_VERSION
	.align		4
        /*0000*/ 	.byte	0x04, 0x37
        /*0002*/ 	.short	(.L_9 - .L_8)
.L_8:
        /*0004*/ 	.word	0x00000082


	//----- nvinfo : EIATTR_KPARAM_INFO
	.align		4
.L_9:
        /*0008*/ 	.byte	0x04, 0x17
        /*000a*/ 	.short	(.L_11 - .L_10)
.L_10:
        /*000c*/ 	.word	0x00000000
        /*0010*/ 	.short	0x0003
        /*0012*/ 	.short	0x0014
        /*0014*/ 	.byte	0x00, 0xf0, 0x11, 0x00


	//----- nvinfo : EIATTR_KPARAM_INFO
	.align		4
.L_11:
        /*0018*/ 	.byte	0x04, 0x17
        /*001a*/ 	.short	(.L_13 - .L_12)
.L_12:
        /*001c*/ 	.word	0x00000000
        /*0020*/ 	.short	0x0002
        /*0022*/ 	.short	0x0010
        /*0024*/ 	.byte	0x00, 0xf0, 0x11, 0x00


	//----- nvinfo : EIATTR_KPARAM_INFO
	.align		4
.L_13:
        /*0028*/ 	.byte	0x04, 0x17
        /*002a*/ 	.short	(.L_15 - .L_14)
.L_14:
        /*002c*/ 	.word	0x00000000
        /*0030*/ 	.short	0x0001
        /*0032*/ 	.short	0x0008
        /*0034*/ 	.byte	0x00, 0xf5, 0x21, 0x00


	//----- nvinfo : EIATTR_KPARAM_INFO
	.align		4
.L_15:
        /*0038*/ 	.byte	0x04, 0x17
        /*003a*/ 	.short	(.L_17 - .L_16)
.L_16:
        /*003c*/ 	.word	0x00000000
        /*0040*/ 	.short	0x0000
        /*0042*/ 	.short	0x0000
        /*0044*/ 	.byte	0x00, 0xf5, 0x21, 0x00


	//----- nvinfo : EIATTR_SPARSE_MMA_MASK
	.align		4
.L_17:
        /*0048*/ 	.byte	0x03, 0x50
        /*004a*/ 	.short	0x0000


	//----- nvinfo : EIATTR_MAXREG_COUNT
	.align		4
        /*004c*/ 	.byte	0x03, 0x1b
        /*004e*/ 	.short	0x00ff


	//----- nvinfo : EIATTR_MERCURY_ISA_VERSION
	.align		4
        /*0050*/ 	.byte	0x03, 0x5f
        /*0052*/ 	.short	0x0101


	//----- nvinfo : EIATTR_VRC_CTA_INIT_COUNT
	.align		4
        /*0054*/ 	.byte	0x02, 0x4a
	.zero		1
	.zero		1


	//----- nvinfo : EIATTR_EXIT_INSTR_OFFSETS
	.align		4
        /*0058*/ 	.byte	0x04, 0x1c
        /*005a*/ 	.short	(.L_19 - .L_18)


	//   ....[0]....
.L_18:
        /*005c*/ 	.word	0x000000e0


	//   ....[1]....
        /*0060*/ 	.word	0x00000870


	//----- nvinfo : EIATTR_CRS_STACK_SIZE
	.align		4
.L_19:
        /*0064*/ 	.byte	0x04, 0x1e
        /*0066*/ 	.short	(.L_21 - .L_20)
.L_20:
        /*0068*/ 	.word	0x00000000


	//----- nvinfo : EIATTR_CBANK_PARAM_SIZE
	.align		4
.L_21:
        /*006c*/ 	.byte	0x03, 0x19
        /*006e*/ 	.short	0x0018


	//----- nvinfo : EIATTR_PARAM_CBANK
	.align		4
        /*0070*/ 	.byte	0x04, 0x0a
        /*0072*/ 	.short	(.L_23 - .L_22)
	.align		4
.L_22:
        /*0074*/ 	.word	index@(.nv.constant0._Z15upsampleNearestPfS_ii)
        /*0078*/ 	.short	0x0380
        /*007a*/ 	.short	0x0018


	//----- nvinfo : EIATTR_SW_WAR
	.align		4
.L_23:
        /*007c*/ 	.byte	0x04, 0x36
        /*007e*/ 	.short	(.L_25 - .L_24)
.L_24:
        /*0080*/ 	.word	0x00000008
.L_25:


//--------------------- .nv.callgraph             --------------------------
	.section	.nv.callgraph,"",@"SHT_CUDA_CALLGRAPH"
	.align	4
	.sectionentsize	8
	.align		4
        /*0000*/ 	.word	0x00000000
	.align		4
        /*0004*/ 	.word	0xffffffff
	.align		4
        /*0008*/ 	.word	0x00000000
	.align		4
        /*000c*/ 	.word	0xfffffffe
	.align		4
        /*0010*/ 	.word	0x00000000
	.align		4
        /*0014*/ 	.word	0xfffffffd
	.align		4
        /*0018*/ 	.word	0x00000000
	.align		4
        /*001c*/ 	.word	0xfffffffc


//--------------------- .text._Z15upsampleNearestPfS_ii --------------------------
	.section	.text._Z15upsampleNearestPfS_ii,"ax",@progbits
	.align	128
        .global         _Z15upsampleNearestPfS_ii
        .type           _Z15upsampleNearestPfS_ii,@function
        .size           _Z15upsampleNearestPfS_ii,(.L_x_22 - _Z15upsampleNearestPfS_ii)
        .other          _Z15upsampleNearestPfS_ii,@"STO_CUDA_ENTRY STV_DEFAULT"
_Z15upsampleNearestPfS_ii:
.text._Z15upsampleNearestPfS_ii:
[----:B------:R-:W-:Y:S01]  /*0000*/  LDC R1, c[0x0][0x37c] ;  /* 0x0000df00ff017b82 */ /* 0x000fe20000000800 */
[----:B------:R-:W0:Y:S07]  /*0010*/  S2R R3, SR_TID.Y ;  /* 0x0000000000037919 */ /* 0x000e2e0000002200 */
[----:B------:R-:W1:Y:S01]  /*0020*/  LDC R5, c[0x0][0x360] ;  /* 0x0000d800ff057b82 */ /* 0x000e620000000800 */
[----:B------:R-:W2:Y:S01]  /*0030*/  LDCU.64 UR4, c[0x0][0x390] ;  /* 0x00007200ff0477ac */ /* 0x000ea20008000a00 */
[----:B------:R-:W1:Y:S06]  /*0040*/  S2R R0, SR_TID.X ;  /* 0x0000000000007919 */ /* 0x000e6c0000002100 */
[----:B------:R-:W0:Y:S08]  /*0050*/  S2UR UR7, SR_CTAID.Y ;  /* 0x00000000000779c3 */ /* 0x000e300000002600 */
[----:B------:R-:W0:Y:S01]  /*0060*/  LDC R2, c[0x0][0x364] ;  /* 0x0000d900ff027b82 */ /* 0x000e220000000800 */
[----:B--2---:R-:W-:-:S02]  /*0070*/  USHF.L.U32 UR5, UR5, 0x1, URZ ;  /* 0x0000000105057899 */ /* 0x004fc400080006ff */
[----:B------:R-:W-:-:S05]  /*0080*/  USHF.L.U32 UR4, UR4, 0x1, URZ ;  /* 0x0000000104047899 */ /* 0x000fca00080006ff */
[----:B------:R-:W1:Y:S01]  /*0090*/  S2UR UR6, SR_CTAID.X ;  /* 0x00000000000679c3 */ /* 0x000e620000002500 */
[----:B0-----:R-:W-:-:S05]  /*00a0*/  IMAD R2, R2, UR7, R3 ;  /* 0x0000000702027c24 */ /* 0x001fca000f8e0203 */
[----:B------:R-:W-:Y:S01]  /*00b0*/  ISETP.GE.AND P0, PT, R2, UR5, PT ;  /* 0x0000000502007c0c */ /* 0x000fe2000bf06270 */
[----:B-1----:R-:W-:-:S05]  /*00c0*/  IMAD R5, R5, UR6, R0 ;  /* 0x0000000605057c24 */ /* 0x002fca000f8e0200 */
[----:B------:R-:W-:-:S13]  /*00d0*/  ISETP.GE.OR P0, PT, R5, UR4, P0 ;  /* 0x0000000405007c0c */ /* 0x000fda0008706670 */
[----:B------:R-:W-:Y:S05]  /*00e0*/  @P0 EXIT ;  /* 0x000000000000094d */ /* 0x000fea0003800000 */
[----:B------:R-:W-:Y:S01]  /*00f0*/  I2FP.F32.S32 R3, UR4 ;  /* 0x0000000400037c45 */ /* 0x000fe20008201400 */
[----:B------:R-:W-:Y:S01]  /*0100*/  IMAD.SHL.U32 R5, R5, 0x4, RZ ;  /* 0x0000000405057824 */ /* 0x000fe200078e00ff */
[----:B------:R-:W-:Y:S02]  /*0110*/  BSSY.RECONVERGENT B0, `(.L_x_0) ;  /* 0x000000d000007945 */ /* 0x000fe40003800200 */
[----:B------:R-:W0:Y:S02]  /*0120*/  MUFU.RCP R4, R3 ;  /* 0x0000000300047308 */ /* 0x000e240000001000 */
[----:B------:R-:W-:-:S06]  /*0130*/  I2FP.F32.S32 R0, R5 ;  /* 0x0000000500007245 */ /* 0x000fcc0000201400 */
[----:B------:R-:W1:Y:S01]  /*0140*/  FCHK P0, R0, R3 ;  /* 0x0000000300007302 */ /* 0x000e620000000000 */
[----:B0-----:R-:W-:-:S04]  /*0150*/  FFMA R7, -R3, R4, 1 ;  /* 0x3f80000003077423 */ /* 0x001fc80000000104 */
[----:B------:R-:W-:-:S04]  /*0160*/  FFMA R7, R4, R7, R4 ;  /* 0x0000000704077223 */ /* 0x000fc80000000004 */
[----:B------:R-:W-:-:S04]  /*0170*/  FFMA R4, R0, R7, RZ ;  /* 0x0000000700047223 */ /* 0x000fc800000000ff */
[----:B------:R-:W-:-:S04]  /*0180*/  FFMA R6, -R3, R4, R0 ;  /* 0x0000000403067223 */ /* 0x000fc80000000100 */
[----:B------:R-:W-:Y:S01]  /*0190*/  FFMA R7, R7, R6, R4 ;  /* 0x0000000607077223 */ /* 0x000fe20000000004 */
[----:B-1----:R-:W-:Y:S06]  /*01a0*/  @!P0 BRA `(.L_x_1) ;  /* 0x00000000000c8947 */ /* 0x002fec0003800000 */
[----:B------:R-:W-:-:S07]  /*01b0*/  MOV R6, 0x1d0 ;  /* 0x000001d000067802 */ /* 0x000fce0000000f00 */
[----:B------:R-:W-:Y:S05]  /*01c0*/  CALL.REL.NOINC `($__internal_0_$__cuda_sm3x_div_rn_noftz_f32_slowpath) ;  /* 0x0000000400ac7944 */ /* 0x000fea0003c00000 */
[----:B------:R-:W-:-:S07]  /*01d0*/  IMAD.MOV.U32 R7, RZ, RZ, R0 ;  /* 0x000000ffff077224 */ /* 0x000fce00078e0000 */
.L_x_1:
[----:B------:R-:W-:Y:S05]  /*01e0*/  BSYNC.RECONVERGENT B0 ;  /* 0x0000000000007941 */ /* 0x000fea0003800200 */
.L_x_0:
[----:B------:R-:W0:Y:S01]  /*01f0*/  LDCU UR6, c[0x0][0x390] ;  /* 0x00007200ff0677ac */ /* 0x000e220008000800 */
[----:B------:R-:W1:Y:S01]  /*0200*/  MUFU.RCP R8, R3 ;  /* 0x0000000300087308 */ /* 0x000e620000001000 */
[----:B------:R-:W-:Y:S01]  /*0210*/  VIADD R0, R5, 0x1 ;  /* 0x0000000105007836 */ /* 0x000fe20000000000 */
[----:B------:R-:W-:Y:S04]  /*0220*/  BSSY.RECONVERGENT B0, `(.L_x_2) ;  /* 0x0000012000007945 */ /* 0x000fe80003800200 */
[----:B------:R-:W-:-:S04]  /*0230*/  I2FP.F32.S32 R6, R0 ;  /* 0x0000000000067245 */ /* 0x000fc80000201400 */
[----:B------:R-:W-:Y:S01]  /*0240*/  FCHK P0, R6, R3 ;  /* 0x0000000306007302 */ /* 0x000fe20000000000 */
[----:B0-----:R-:W-:Y:S01]  /*0250*/  I2FP.F32.S32 R4, UR6 ;  /* 0x0000000600047c45 */ /* 0x001fe20008201400 */
[----:B-1----:R-:W-:Y:S01]  /*0260*/  FFMA R9, -R3, R8, 1 ;  /* 0x3f80000003097423 */ /* 0x002fe20000000108 */
[----:B------:R-:W-:-:S03]  /*0270*/  UIADD3 UR6, UPT, UPT, UR6, -0x1, URZ ;  /* 0xffffffff06067890 */ /* 0x000fc6000fffe0ff */
[----:B------:R-:W-:Y:S01]  /*0280*/  FMUL R7, R4, R7 ;  /* 0x0000000704077220 */ /* 0x000fe20000400000 */
[----:B------:R-:W-:-:S04]  /*0290*/  FFMA R0, R8, R9, R8 ;  /* 0x0000000908007223 */ /* 0x000fc80000000008 */
[----:B------:R-:W-:Y:S01]  /*02a0*/  FFMA R9, R0, R6, RZ ;  /* 0x0000000600097223 */ /* 0x000fe200000000ff */
[----:B------:R-:W0:Y:S03]  /*02b0*/  F2I.TRUNC.NTZ R7, R7 ;  /* 0x0000000700077305 */ /* 0x000e26000020f100 */
[----:B------:R-:W-:-:S04]  /*02c0*/  FFMA R8, -R3, R9, R6 ;  /* 0x0000000903087223 */ /* 0x000fc80000000106 */
[----:B------:R-:W-:Y:S01]  /*02d0*/  FFMA R9, R0, R8, R9 ;  /* 0x0000000800097223 */ /* 0x000fe20000000009 */
[----:B0-----:R-:W-:Y:S01]  /*02e0*/  VIMNMX R11, PT, PT, R7, UR6, PT ;  /* 0x00000006070b7c48 */ /* 0x001fe2000bfe0100 */
[----:B------:R-:W-:Y:S06]  /*02f0*/  @!P0 BRA `(.L_x_3) ;  /* 0x0000000000108947 */ /* 0x000fec0003800000 */
[----:B------:R-:W-:Y:S02]  /*0300*/  MOV R0, R6 ;  /* 0x0000000600007202 */ /* 0x000fe40000000f00 */
[----:B------:R-:W-:-:S07]  /*0310*/  MOV R6, 0x330 ;  /* 0x0000033000067802 */ /* 0x000fce0000000f00 */
[----:B------:R-:W-:Y:S05]  /*0320*/  CALL.REL.NOINC `($__internal_0_$__cuda_sm3x_div_rn_noftz_f32_slowpath) ;  /* 0x0000000400547944 */ /* 0x000fea0003c00000 */
[----:B------:R-:W-:-:S07]  /*0330*/  IMAD.MOV.U32 R9, RZ, RZ, R0 ;  /* 0x000000ffff097224 */ /* 0x000fce00078e0000 */
.L_x_3:
[----:B------:R-:W-:Y:S05]  /*0340*/  BSYNC.RECONVERGENT B0 ;  /* 0x0000000000007941 */ /* 0x000fea0003800200 */
.L_x_2:
[----:B------:R-:W0:Y:S01]  /*0350*/  MUFU.RCP R8, R3 ;  /* 0x0000000300087308 */ /* 0x000e220000001000 */
[----:B------:R-:W-:Y:S02]  /*0360*/  VIADD R0, R5, 0x2 ;  /* 0x0000000205007836 */ /* 0x000fe40000000000 */
[----:B------:R-:W-:Y:S01]  /*0370*/  FMUL R9, R4, R9 ;  /* 0x0000000904097220 */ /* 0x000fe20000400000 */
[----:B------:R-:W-:Y:S02]  /*0380*/  BSSY.RECONVERGENT B0, `(.L_x_4) ;  /* 0x000000f000007945 */ /* 0x000fe40003800200 */
[----:B------:R-:W-:-:S03]  /*0390*/  I2FP.F32.S32 R6, R0 ;  /* 0x0000000000067245 */ /* 0x000fc60000201400 */
[----:B------:R-:W1:Y:S08]  /*03a0*/  F2I.TRUNC.NTZ R9, R9 ;  /* 0x0000000900097305 */ /* 0x000e70000020f100 */
[----:B------:R-:W2:Y:S01]  /*03b0*/  FCHK P0, R6, R3 ;  /* 0x0000000306007302 */ /* 0x000ea20000000000 */
[----:B0-----:R-:W-:-:S04]  /*03c0*/  FFMA R7, -R3, R8, 1 ;  /* 0x3f80000003077423 */ /* 0x001fc80000000108 */
[----:B------:R-:W-:Y:S01]  /*03d0*/  FFMA R0, R8, R7, R8 ;  /* 0x0000000708007223 */ /* 0x000fe20000000008 */
[----:B-1----:R-:W-:-:S03]  /*03e0*/  VIMNMX R13, PT, PT, R9, UR6, PT ;  /* 0x00000006090d7c48 */ /* 0x002fc6000bfe0100 */
[----:B------:R-:W-:-:S04]  /*03f0*/  FFMA R7, R0, R6, RZ ;  /* 0x0000000600077223 */ /* 0x000fc800000000ff */
[----:B------:R-:W-:-:S04]  /*0400*/  FFMA R8, -R3, R7, R6 ;  /* 0x0000000703087223 */ /* 0x000fc80000000106 */
[----:B------:R-:W-:Y:S01]  /*0410*/  FFMA R7, R0, R8, R7 ;  /* 0x0000000800077223 */ /* 0x000fe20000000007 */
[----:B--2---:R-:W-:Y:S06]  /*0420*/  @!P0 BRA `(.L_x_5) ;  /* 0x0000000000108947 */ /* 0x004fec0003800000 */
[----:B------:R-:W-:Y:S02]  /*0430*/  MOV R0, R6 ;  /* 0x0000000600007202 */ /* 0x000fe40000000f00 */
[----:B------:R-:W-:-:S07]  /*0440*/  MOV R6, 0x460 ;  /* 0x0000046000067802 */ /* 0x000fce0000000f00 */
[----:B------:R-:W-:Y:S05]  /*0450*/  CALL.REL.NOINC `($__internal_0_$__cuda_sm3x_div_rn_noftz_f32_slowpath) ;  /* 0x0000000400087944 */ /* 0x000fea0003c00000 */
[----:B------:R-:W-:-:S07]  /*0460*/  IMAD.MOV.U32 R7, RZ, RZ, R0 ;  /* 0x000000ffff077224 */ /* 0x000fce00078e0000 */
.L_x_5:
[----:B------:R-:W-:Y:S05]  /*0470*/  BSYNC.RECONVERGENT B0 ;  /* 0x0000000000007941 */ /* 0x000fea0003800200 */
.L_x_4:
        /* <DEDUP_REMOVED lines=18> */
.L_x_7:
[----:B------:R-:W-:Y:S05]  /*05a0*/  BSYNC.RECONVERGENT B0 ;  /* 0x0000000000007941 */ /* 0x000fea0003800200 */
.L_x_6:
[----:B------:R-:W-:Y:S01]  /*05b0*/  I2FP.F32.U32 R3, UR5 ;  /* 0x0000000500037c45 */ /* 0x000fe20008201000 */
[----:B------:R-:W-:Y:S01]  /*05c0*/  FMUL R4, R4, R9 ;  /* 0x0000000904047220 */ /* 0x000fe20000400000 */
[----:B------:R-:W-:Y:S01]  /*05d0*/  I2FP.F32.U32 R0, R2 ;  /* 0x0000000200007245 */ /* 0x000fe20000201000 */
[----:B------:R-:W0:Y:S01]  /*05e0*/  LDCU.64 UR8, c[0x0][0x358] ;  /* 0x00006b00ff0877ac */ /* 0x000e220008000a00 */
[----:B------:R-:W1:Y:S01]  /*05f0*/  MUFU.RCP R6, R3 ;  /* 0x0000000300067308 */ /* 0x000e620000001000 */
[----:B------:R-:W-:Y:S07]  /*0600*/  BSSY.RECONVERGENT B0, `(.L_x_8) ;  /* 0x000000d000007945 */ /* 0x000fee0003800200 */
[----:B------:R-:W-:Y:S08]  /*0610*/  FCHK P0, R0, R3 ;  /* 0x0000000300007302 */ /* 0x000ff00000000000 */
[----:B------:R-:W2:Y:S01]  /*0620*/  F2I.TRUNC.NTZ R4, R4 ;  /* 0x0000000400047305 */ /* 0x000ea2000020f100 */
[----:B-1----:R-:W-:-:S04]  /*0630*/  FFMA R9, -R3, R6, 1 ;  /* 0x3f80000003097423 */ /* 0x002fc80000000106 */
[----:B------:R-:W-:-:S04]  /*0640*/  FFMA R9, R6, R9, R6 ;  /* 0x0000000906097223 */ /* 0x000fc80000000006 */
[----:B------:R-:W-:-:S04]  /*0650*/  FFMA R6, R0, R9, RZ ;  /* 0x0000000900067223 */ /* 0x000fc800000000ff */
[----:B------:R-:W-:-:S04]  /*0660*/  FFMA R8, -R3, R6, R0 ;  /* 0x0000000603087223 */ /* 0x000fc80000000100 */
[----:B------:R-:W-:Y:S01]  /*0670*/  FFMA R6, R9, R8, R6 ;  /* 0x0000000809067223 */ /* 0x000fe20000000006 */
[----:B--2---:R-:W-:Y:S01]  /*0680*/  VIMNMX R9, PT, PT, R4, UR6, PT ;  /* 0x0000000604097c48 */ /* 0x004fe2000bfe0100 */
[----:B0-----:R-:W-:Y:S06]  /*0690*/  @!P0 BRA `(.L_x_9) ;  /* 0x00000000000c8947 */ /* 0x001fec0003800000 */
[----:B------:R-:W-:-:S07]  /*06a0*/  MOV R6, 0x6c0 ;  /* 0x000006c000067802 */ /* 0x000fce0000000f00 */
[----:B------:R-:W-:Y:S05]  /*06b0*/  CALL.REL.NOINC `($__internal_0_$__cuda_sm3x_div_rn_noftz_f32_slowpath) ;  /* 0x0000000000707944 */ /* 0x000fea0003c00000 */
[----:B------:R-:W-:-:S07]  /*06c0*/  IMAD.MOV.U32 R6, RZ, RZ, R0 ;  /* 0x000000ffff067224 */ /* 0x000fce00078e0000 */
.L_x_9:
[----:B------:R-:W-:Y:S05]  /*06d0*/  BSYNC.RECONVERGENT B0 ;  /* 0x0000000000007941 */ /* 0x000fea0003800200 */
.L_x_8:
[----:B------:R-:W0:Y:S08]  /*06e0*/  LDC.64 R14, c[0x0][0x390] ;  /* 0x0000e400ff0e7b82 */ /* 0x000e300000000a00 */
[----:B------:R-:W1:Y:S08]  /*06f0*/  LDC.64 R16, c[0x0][0x380] ;  /* 0x0000e000ff107b82 */ /* 0x000e700000000a00 */
[----:B------:R-:W2:Y:S01]  /*0700*/  LDC.64 R18, c[0x0][0x388] ;  /* 0x0000e200ff127b82 */ /* 0x000ea20000000a00 */
[----:B0-----:R-:W-:-:S05]  /*0710*/  I2FP.F32.S32 R3, R15 ;  /* 0x0000000f00037245 */ /* 0x001fca0000201400 */
[----:B------:R-:W-:-:S06]  /*0720*/  FMUL R6, R3, R6 ;  /* 0x0000000603067220 */ /* 0x000fcc0000400000 */
[----:B------:R-:W0:Y:S02]  /*0730*/  F2I.TRUNC.NTZ R6, R6 ;  /* 0x0000000600067305 */ /* 0x000e24000020f100 */
[----:B0-----:R-:W-:-:S05]  /*0740*/  VIADDMNMX R15, R15, 0xffffffff, R6, PT ;  /* 0xffffffff0f0f7846 */ /* 0x001fca0003800106 */
[----:B------:R-:W-:-:S04]  /*0750*/  IMAD R11, R15, R14, R11 ;  /* 0x0000000e0f0b7224 */ /* 0x000fc800078e020b */
[----:B-1----:R-:W-:-:S06]  /*0760*/  IMAD.WIDE R10, R11, 0x4, R16 ;  /* 0x000000040b0a7825 */ /* 0x002fcc00078e0210 */
[----:B------:R-:W3:Y:S01]  /*0770*/  LDG.E R11, desc[UR8][R10.64] ;  /* 0x000000080a0b7981 */ /* 0x000ee2000c1e1900 */
[----:B------:R-:W-:Y:S02]  /*0780*/  IMAD R3, R2, UR4, R5 ;  /* 0x0000000402037c24 */ /* 0x000fe4000f8e0205 */
[----:B------:R-:W-:Y:S02]  /*0790*/  IMAD R5, R15, R14, R13 ;  /* 0x0000000e0f057224 */ /* 0x000fe400078e020d */
[----:B--2---:R-:W-:-:S04]  /*07a0*/  IMAD.WIDE R2, R3, 0x4, R18 ;  /* 0x0000000403027825 */ /* 0x004fc800078e0212 */
[----:B------:R-:W-:Y:S01]  /*07b0*/  IMAD.WIDE R4, R5, 0x4, R16 ;  /* 0x0000000405047825 */ /* 0x000fe200078e0210 */
[----:B---3--:R-:W-:Y:S05]  /*07c0*/  STG.E desc[UR8][R2.64], R11 ;  /* 0x0000000b02007986 */ /* 0x008fea000c101908 */
[----:B------:R-:W2:Y:S01]  /*07d0*/  LDG.E R5, desc[UR8][R4.64] ;  /* 0x0000000804057981 */ /* 0x000ea2000c1e1900 */
[----:B------:R-:W-:-:S04]  /*07e0*/  IMAD R7, R15, R14, R7 ;  /* 0x0000000e0f077224 */ /* 0x000fc800078e0207 */
[----:B------:R-:W-:Y:S01]  /*07f0*/  IMAD.WIDE R6, R7, 0x4, R16 ;  /* 0x0000000407067825 */ /* 0x000fe200078e0210 */
[----:B--2---:R-:W-:Y:S05]  /*0800*/  STG.E desc[UR8][R2.64+0x4], R5 ;  /* 0x0000040502007986 */ /* 0x004fea000c101908 */
[----:B------:R-:W2:Y:S01]  /*0810*/  LDG.E R7, desc[UR8][R6.64] ;  /* 0x0000000806077981 */ /* 0x000ea2000c1e1900 */
[----:B------:R-:W-:-:S04]  /*0820*/  IMAD R9, R15, R14, R9 ;  /* 0x0000000e0f097224 */ /* 0x000fc800078e0209 */
[----:B------:R-:W-:Y:S01]  /*0830*/  IMAD.WIDE R16, R9, 0x4, R16 ;  /* 0x0000000409107825 */ /* 0x000fe200078e0210 */
[----:B--2---:R-:W-:Y:S05]  /*0840*/  STG.E desc[UR8][R2.64+0x8], R7 ;  /* 0x0000080702007986 */ /* 0x004fea000c101908 */
[----:B------:R-:W2:Y:S04]  /*0850*/  LDG.E R17, desc[UR8][R16.64] ;  /* 0x0000000810117981 */ /* 0x000ea8000c1e1900 */
[----:B--2---:R-:W-:Y:S01]  /*0860*/  STG.E desc[UR8][R2.64+0xc], R17 ;  /* 0x00000c1102007986 */ /* 0x004fe2000c101908 */
[----:B------:R-:W-:Y:S05]  /*0870*/  EXIT ;  /* 0x000000000000794d */ /* 0x000fea0003800000 */
        .weak           $__internal_0_$__cuda_sm3x_div_rn_noftz_f32_slowpath
        .type           $__internal_0_$__cuda_sm3x_div_rn_noftz_f32_slowpath,@function
        .size           $__internal_0_$__cuda_sm3x_div_rn_noftz_f32_slowpath,(.L_x_22 - $__internal_0_$__cuda_sm3x_div_rn_noftz_f32_slowpath)
$__internal_0_$__cuda_sm3x_div_rn_noftz_f32_slowpath:
[--C-:B------:R-:W-:Y:S01]  /*0880*/  SHF.R.U32.HI R10, RZ, 0x17, R3.reuse ;  /* 0x00000017ff0a7819 */ /* 0x100fe20000011603 */
[----:B------:R-:W-:Y:S01]  /*0890*/  BSSY.RECONVERGENT B1, `(.L_x_10) ;  /* 0x0000063000017945 */ /* 0x000fe20003800200 */
[----:B------:R-:W-:Y:S01]  /*08a0*/  SHF.R.U32.HI R8, RZ, 0x17, R0 ;  /* 0x00000017ff087819 */ /* 0x000fe20000011600 */
[----:B------:R-:W-:Y:S01]  /*08b0*/  IMAD.MOV.U32 R15, RZ, RZ, R3 ;  /* 0x000000ffff0f7224 */ /* 0x000fe200078e0003 */
[----:B------:R-:W-:Y:S02]  /*08c0*/  LOP3.LUT R10, R10, 0xff, RZ, 0xc0, !PT ;  /* 0x000000ff0a0a7812 */ /* 0x000fe400078ec0ff */
[----:B------:R-:W-:Y:S02]  /*08d0*/  LOP3.LUT R16, R8, 0xff, RZ, 0xc0, !PT ;  /* 0x000000ff08107812 */ /* 0x000fe400078ec0ff */
[----:B------:R-:W-:-:S03]  /*08e0*/  IADD3 R14, PT, PT, R10, -0x1, RZ ;  /* 0xffffffff0a0e7810 */ /* 0x000fc60007ffe0ff */
[----:B------:R-:W-:Y:S01]  /*08f0*/  VIADD R12, R16, 0xffffffff ;  /* 0xffffffff100c7836 */ /* 0x000fe20000000000 */
[----:B------:R-:W-:-:S04]  /*0900*/  ISETP.GT.U32.AND P0, PT, R14, 0xfd, PT ;  /* 0x000000fd0e00780c */ /* 0x000fc80003f04070 */
[----:B------:R-:W-:-:S13]  /*0910*/  ISETP.GT.U32.OR P0, PT, R12, 0xfd, P0 ;  /* 0x000000fd0c00780c */ /* 0x000fda0000704470 */
[----:B------:R-:W-:Y:S01]  /*0920*/  @!P0 MOV R8, RZ ;  /* 0x000000ff00088202 */ /* 0x000fe20000000f00 */
[----:B------:R-:W-:Y:S06]  /*0930*/  @!P0 BRA `(.L_x_11) ;  /* 0x00000000005c8947 */ /* 0x000fec0003800000 */
[----:B------:R-:W-:Y:S02]  /*0940*/  FSETP.GTU.FTZ.AND P0, PT, |R0|, +INF , PT ;  /* 0x7f8000000000780b */ /* 0x000fe40003f1c200 */
[----:B------:R-:W-:-:S04]  /*0950*/  FSETP.GTU.FTZ.AND P1, PT, |R3|, +INF , PT ;  /* 0x7f8000000300780b */ /* 0x000fc80003f3c200 */
[----:B------:R-:W-:-:S13]  /*0960*/  PLOP3.LUT P0, PT, P0, P1, PT, 0xf8, 0x8f ;  /* 0x00000000008f781c */ /* 0x000fda0000703f70 */
[----:B------:R-:W-:Y:S05]  /*0970*/  @P0 BRA `(.L_x_12) ;  /* 0x00000004004c0947 */ /* 0x000fea0003800000 */
[----:B------:R-:W-:-:S13]  /*0980*/  LOP3.LUT P0, RZ, R15, 0x7fffffff, R0, 0xc8, !PT ;  /* 0x7fffffff0fff7812 */ /* 0x000fda000780c800 */
[----:B------:R-:W-:Y:S05]  /*0990*/  @!P0 BRA `(.L_x_13) ;  /* 0x00000004003c8947 */ /* 0x000fea0003800000 */
[C---:B------:R-:W-:Y:S02]  /*09a0*/  FSETP.NEU.FTZ.AND P2, PT, |R0|.reuse, +INF , PT ;  /* 0x7f8000000000780b */ /* 0x040fe40003f5d200 */
[----:B------:R-:W-:Y:S02]  /*09b0*/  FSETP.NEU.FTZ.AND P1, PT, |R3|, +INF , PT ;  /* 0x7f8000000300780b */ /* 0x000fe40003f3d200 */
[----:B------:R-:W-:-:S11]  /*09c0*/  FSETP.NEU.FTZ.AND P0, PT, |R0|, +INF , PT ;  /* 0x7f8000000000780b */ /* 0x000fd60003f1d200 */
[----:B------:R-:W-:Y:S05]  /*09d0*/  @!P1 BRA !P2, `(.L_x_13) ;  /* 0x00000004002c9947 */ /* 0x000fea0005000000 */
[----:B------:R-:W-:-:S04]  /*09e0*/  LOP3.LUT P2, RZ, R0, 0x7fffffff, RZ, 0xc0, !PT ;  /* 0x7fffffff00ff7812 */ /* 0x000fc8000784c0ff */
[----:B------:R-:W-:-:S13]  /*09f0*/  PLOP3.LUT P1, PT, P1, P2, PT, 0x2f, 0xf2 ;  /* 0x0000000000f2781c */ /* 0x000fda0000f24577 */
[----:B------:R-:W-:Y:S05]  /*0a00*/  @P1 BRA `(.L_x_14) ;  /* 0x0000000400181947 */ /* 0x000fea0003800000 */
[----:B------:R-:W-:-:S04]  /*0a10*/  LOP3.LUT P1, RZ, R15, 0x7fffffff, RZ, 0xc0, !PT ;  /* 0x7fffffff0fff7812 */ /* 0x000fc8000782c0ff */
[----:B------:R-:W-:-:S13]  /*0a20*/  PLOP3.LUT P0, PT, P0, P1, PT, 0x2f, 0xf2 ;  /* 0x0000000000f2781c */ /* 0x000fda0000702577 */
[----:B------:R-:W-:Y:S05]  /*0a30*/  @P0 BRA `(.L_x_15) ;  /* 0x0000000400000947 */ /* 0x000fea0003800000 */
[----:B------:R-:W-:Y:S02]  /*0a40*/  ISETP.GE.AND P0, PT, R12, RZ, PT ;  /* 0x000000ff0c00720c */ /* 0x000fe40003f06270 */
[----:B------:R-:W-:-:S11]  /*0a50*/  ISETP.GE.AND P1, PT, R14, RZ, PT ;  /* 0x000000ff0e00720c */ /* 0x000fd60003f26270 */
[----:B------:R-:W-:Y:S02]  /*0a60*/  @P0 IMAD.MOV.U32 R8, RZ, RZ, RZ ;  /* 0x000000ffff080224 */ /* 0x000fe400078e00ff */
[----:B------:R-:W-:Y:S01]  /*0a70*/  @!P0 FFMA R0, R0, 1.84467440737095516160e+19, RZ ;  /* 0x5f80000000008823 */ /* 0x000fe200000000ff */
[----:B------:R-:W-:Y:S02]  /*0a80*/  @!P0 IMAD.MOV.U32 R8, RZ, RZ, -0x40 ;  /* 0xffffffc0ff088424 */ /* 0x000fe400078e00ff */
[----:B------:R-:W-:-:S03]  /*0a90*/  @!P1 FFMA R15, R3, 1.84467440737095516160e+19, RZ ;  /* 0x5f800000030f9823 */ /* 0x000fc600000000ff */
[----:B------:R-:W-:-:S07]  /*0aa0*/  @!P1 IADD3 R8, PT, PT, R8, 0x40, RZ ;  /* 0x0000004008089810 */ /* 0x000fce0007ffe0ff */
.L_x_11:
[----:B------:R-:W-:Y:S01]  /*0ab0*/  LEA R12, R10, 0xc0800000, 0x17 ;  /* 0xc08000000a0c7811 */ /* 0x000fe200078eb8ff */
[----:B------:R-:W-:Y:S04]  /*0ac0*/  BSSY.RECONVERGENT B2, `(.L_x_16) ;  /* 0x0000036000027945 */ /* 0x000fe80003800200 */
[----:B------:R-:W-:Y:S02]  /*0ad0*/  IMAD.IADD R12, R15, 0x1, -R12 ;  /* 0x000000010f0c7824 */ /* 0x000fe400078e0a0c */
[----:B------:R-:W-:Y:S02]  /*0ae0*/  VIADD R15, R16, 0xffffff81 ;  /* 0xffffff81100f7836 */ /* 0x000fe40000000000 */
[----:B------:R-:W0:Y:S01]  /*0af0*/  MUFU.RCP R14, R12 ;  /* 0x0000000c000e7308 */ /* 0x000e220000001000 */
[----:B------:R-:W-:Y:S01]  /*0b00*/  FADD.FTZ R17, -R12, -RZ ;  /* 0x800000ff0c117221 */ /* 0x000fe20000010100 */
[C---:B------:R-:W-:Y:S01]  /*0b10*/  IMAD R0, R15.reuse, -0x800000, R0 ;  /* 0xff8000000f007824 */ /* 0x040fe200078e0200 */
[----:B------:R-:W-:-:S04]  /*0b20*/  IADD3 R15, PT, PT, R15, 0x7f, -R10 ;  /* 0x0000007f0f0f7810 */ /* 0x000fc80007ffe80a */
[----:B------:R-:W-:Y:S01]  /*0b30*/  IADD3 R15, PT, PT, R15, R8, RZ ;  /* 0x000000080f0f7210 */ /* 0x000fe20007ffe0ff */
[----:B0-----:R-:W-:-:S04]  /*0b40*/  FFMA R19, R14, R17, 1 ;  /* 0x3f8000000e137423 */ /* 0x001fc80000000011 */
[----:B------:R-:W-:-:S04]  /*0b50*/  FFMA R21, R14, R19, R14 ;  /* 0x000000130e157223 */ /* 0x000fc8000000000e */
[----:B------:R-:W-:-:S04]  /*0b60*/  FFMA R14, R0, R21, RZ ;  /* 0x00000015000e7223 */ /* 0x000fc800000000ff */
[----:B------:R-:W-:-:S04]  /*0b70*/  FFMA R19, R17, R14, R0 ;  /* 0x0000000e11137223 */ /* 0x000fc80000000000 */
[----:B------:R-:W-:-:S04]  /*0b80*/  FFMA R14, R21, R19, R14 ;  /* 0x00000013150e7223 */ /* 0x000fc8000000000e */
[----:B------:R-:W-:-:S04]  /*0b90*/  FFMA R17, R17, R14, R0 ;  /* 0x0000000e11117223 */ /* 0x000fc80000000000 */
[----:B------:R-:W-:-:S05]  /*0ba0*/  FFMA R0, R21, R17, R14 ;  /* 0x0000001115007223 */ /* 0x000fca000000000e */
[----:B------:R-:W-:-:S04]  /*0bb0*/  SHF.R.U32.HI R10, RZ, 0x17, R0 ;  /* 0x00000017ff0a7819 */ /* 0x000fc80000011600 */
[----:B------:R-:W-:-:S05]  /*0bc0*/  LOP3.LUT R10, R10, 0xff, RZ, 0xc0, !PT ;  /* 0x000000ff0a0a7812 */ /* 0x000fca00078ec0ff */
[----:B------:R-:W-:-:S04]  /*0bd0*/  IMAD.IADD R12, R10, 0x1, R15 ;  /* 0x000000010a0c7824 */ /* 0x000fc800078e020f */
[----:B------:R-:W-:-:S05]  /*0be0*/  VIADD R8, R12, 0xffffffff ;  /* 0xffffffff0c087836 */ /* 0x000fca0000000000 */
[----:B------:R-:W-:-:S13]  /*0bf0*/  ISETP.GE.U32.AND P0, PT, R8, 0xfe, PT ;  /* 0x000000fe0800780c */ /* 0x000fda0003f06070 */
[----:B------:R-:W-:Y:S05]  /*0c00*/  @!P0 BRA `(.L_x_17) ;  /* 0x0000000000808947 */ /* 0x000fea0003800000 */
[----:B------:R-:W-:-:S13]  /*0c10*/  ISETP.GT.AND P0, PT, R12, 0xfe, PT ;  /* 0x000000fe0c00780c */ /* 0x000fda0003f04270 */
[----:B------:R-:W-:Y:S05]  /*0c20*/  @P0 BRA `(.L_x_18) ;  /* 0x00000000006c0947 */ /* 0x000fea0003800000 */
[----:B------:R-:W-:-:S13]  /*0c30*/  ISETP.GE.AND P0, PT, R12, 0x1, PT ;  /* 0x000000010c00780c */ /* 0x000fda0003f06270 */
[----:B------:R-:W-:Y:S05]  /*0c40*/  @P0 BRA `(.L_x_19) ;  /* 0x0000000000740947 */ /* 0x000fea0003800000 */
[----:B------:R-:W-:Y:S02]  /*0c50*/  ISETP.GE.AND P0, PT, R12, -0x18, PT ;  /* 0xffffffe80c00780c */ /* 0x000fe40003f06270 */
[----:B------:R-:W-:-:S11]  /*0c60*/  LOP3.LUT R0, R0, 0x80000000, RZ, 0xc0, !PT ;  /* 0x8000000000007812 */ /* 0x000fd600078ec0ff */
[----:B------:R-:W-:Y:S05]  /*0c70*/  @!P0 BRA `(.L_x_19) ;  /* 0x0000000000688947 */ /* 0x000fea0003800000 */
[CCC-:B------:R-:W-:Y:S01]  /*0c80*/  FFMA.RZ R8, R21.reuse, R17.reuse, R14.reuse ;  /* 0x0000001115087223 */ /* 0x1c0fe2000000c00e */
[CCC-:B------:R-:W-:Y:S01]  /*0c90*/  FFMA.RM R15, R21.reuse, R17.reuse, R14.reuse ;  /* 0x00000011150f7223 */ /* 0x1c0fe2000000400e */
[C---:B------:R-:W-:Y:S02]  /*0ca0*/  ISETP.NE.AND P2, PT, R12.reuse, RZ, PT ;  /* 0x000000ff0c00720c */ /* 0x040fe40003f45270 */
[----:B------:R-:W-:Y:S02]  /*0cb0*/  ISETP.NE.AND P1, PT, R12, RZ, PT ;  /* 0x000000ff0c00720c */ /* 0x000fe40003f25270 */
[----:B------:R-:W-:Y:S01]  /*0cc0*/  LOP3.LUT R10, R8, 0x7fffff, RZ, 0xc0, !PT ;  /* 0x007fffff080a7812 */ /* 0x000fe200078ec0ff */
[----:B------:R-:W-:Y:S01]  /*0cd0*/  FFMA.RP R8, R21, R17, R14 ;  /* 0x0000001115087223 */ /* 0x000fe2000000800e */
[----:B------:R-:W-:Y:S01]  /*0ce0*/  IADD3 R17, PT, PT, R12, 0x20, RZ ;  /* 0x000000200c117810 */ /* 0x000fe20007ffe0ff */
[----:B------:R-:W-:Y:S01]  /*0cf0*/  IMAD.MOV R12, RZ, RZ, -R12 ;  /* 0x000000ffff0c7224 */ /* 0x000fe200078e0a0c */
[----:B------:R-:W-:-:S02]  /*0d00*/  LOP3.LUT R10, R10, 0x800000, RZ, 0xfc, !PT ;  /* 0x008000000a0a7812 */ /* 0x000fc400078efcff */
[----:B------:R-:W-:Y:S02]  /*0d10*/  FSETP.NEU.FTZ.AND P0, PT, R8, R15, PT ;  /* 0x0000000f0800720b */ /* 0x000fe40003f1d000 */
[----:B------:R-:W-:Y:S02]  /*0d20*/  SHF.L.U32 R17, R10, R17, RZ ;  /* 0x000000110a117219 */ /* 0x000fe400000006ff */
[----:B------:R-:W-:Y:S02]  /*0d30*/  SEL R15, R12, RZ, P2 ;  /* 0x000000ff0c0f7207 */ /* 0x000fe40001000000 */
[----:B------:R-:W-:Y:S02]  /*0d40*/  ISETP.NE.AND P1, PT, R17, RZ, P1 ;  /* 0x000000ff1100720c */ /* 0x000fe40000f25270 */
[----:B------:R-:W-:Y:S02]  /*0d50*/  SHF.R.U32.HI R15, RZ, R15, R10 ;  /* 0x0000000fff0f7219 */ /* 0x000fe4000001160a */
[----:B------:R-:W-:-:S02]  /*0d60*/  PLOP3.LUT P0, PT, P0, P1, PT, 0xf8, 0x8f ;  /* 0x00000000008f781c */ /* 0x000fc40000703f70 */
[----:B------:R-:W-:Y:S02]  /*0d70*/  SHF.R.U32.HI R17, RZ, 0x1, R15 ;  /* 0x00000001ff117819 */ /* 0x000fe4000001160f */
[----:B------:R-:W-:-:S04]  /*0d80*/  SEL R8, RZ, 0x1, !P0 ;  /* 0x00000001ff087807 */ /* 0x000fc80004000000 */
[----:B------:R-:W-:-:S04]  /*0d90*/  LOP3.LUT R8, R8, 0x1, R17, 0xf8, !PT ;  /* 0x0000000108087812 */ /* 0x000fc800078ef811 */
[----:B------:R-:W-:-:S05]  /*0da0*/  LOP3.LUT R8, R8, R15, RZ, 0xc0, !PT ;  /* 0x0000000f08087212 */ /* 0x000fca00078ec0ff */
[----:B------:R-:W-:-:S05]  /*0db0*/  IMAD.IADD R17, R17, 0x1, R8 ;  /* 0x0000000111117824 */ /* 0x000fca00078e0208 */
[----:B------:R-:W-:Y:S01]  /*0dc0*/  LOP3.LUT R0, R17, R0, RZ, 0xfc, !PT ;  /* 0x0000000011007212 */ /* 0x000fe200078efcff */
[----:B------:R-:W-:Y:S06]  /*0dd0*/  BRA `(.L_x_19) ;  /* 0x0000000000107947 */ /* 0x000fec0003800000 */
.L_x_18:
[----:B------:R-:W-:-:S04]  /*0de0*/  LOP3.LUT R0, R0, 0x80000000, RZ, 0xc0, !PT ;  /* 0x8000000000007812 */ /* 0x000fc800078ec0ff */
[----:B------:R-:W-:Y:S01]  /*0df0*/  LOP3.LUT R0, R0, 0x7f800000, RZ, 0xfc, !PT ;  /* 0x7f80000000007812 */ /* 0x000fe200078efcff */
[----:B------:R-:W-:Y:S06]  /*0e00*/  BRA `(.L_x_19) ;  /* 0x0000000000047947 */ /* 0x000fec0003800000 */
.L_x_17:
[----:B------:R-:W-:-:S07]  /*0e10*/  LEA R0, R15, R0, 0x17 ;  /* 0x000000000f007211 */ /* 0x000fce00078eb8ff */
.L_x_19:
[----:B------:R-:W-:Y:S05]  /*0e20*/  BSYNC.RECONVERGENT B2 ;  /* 0x0000000000027941 */ /* 0x000fea0003800200 */
.L_x_16:
[----:B------:R-:W-:Y:S05]  /*0e30*/  BRA `(.L_x_20) ;  /* 0x0000000000207947 */ /* 0x000fea0003800000 */
.L_x_15:
[----:B------:R-:W-:-:S04]  /*0e40*/  LOP3.LUT R0, R15, 0x80000000, R0, 0x48, !PT ;  /* 0x800000000f007812 */ /* 0x000fc800078e4800 */
[----:B------:R-:W-:Y:S01]  /*0e50*/  LOP3.LUT R0, R0, 0x7f800000, RZ, 0xfc, !PT ;  /* 0x7f80000000007812 */ /* 0x000fe200078efcff */
[----:B------:R-:W-:Y:S06]  /*0e60*/  BRA `(.L_x_20) ;  /* 0x0000000000147947 */ /* 0x000fec0003800000 */
.L_x_14:
[----:B------:R-:W-:Y:S01]  /*0e70*/  LOP3.LUT R0, R15, 0x80000000, R0, 0x48, !PT ;  /* 0x800000000f007812 */ /* 0x000fe200078e4800 */
[----:B------:R-:W-:Y:S06]  /*0e80*/  BRA `(.L_x_20) ;  /* 0x00000000000c7947 */ /* 0x000fec0003800000 */
.L_x_13:
[----:B------:R-:W0:Y:S01]  /*0e90*/  MUFU.RSQ R0, -QNAN ;  /* 0xffc0000000007908 */ /* 0x000e220000001400 */
[----:B------:R-:W-:Y:S05]  /*0ea0*/  BRA `(.L_x_20) ;  /* 0x0000000000047947 */ /* 0x000fea0003800000 */
.L_x_12:
[----:B------:R-:W-:-:S07]  /*0eb0*/  FADD.FTZ R0, R0, R3 ;  /* 0x0000000300007221 */ /* 0x000fce0000010000 */
.L_x_20:
[----:B------:R-:W-:Y:S05]  /*0ec0*/  BSYNC.RECONVERGENT B1 ;  /* 0x0000000000017941 */ /* 0x000fea0003800200 */
.L_x_10:
[----:B------:R-:W-:Y:S02]  /*0ed0*/  HFMA2 R15, -RZ, RZ, 0, 0 ;  /* 0x00000000ff0f7431 */ /* 0x000fe400000001ff */
[----:B------:R-:W-:-:S04]  /*0ee0*/  IMAD.MOV.U32 R14, RZ, RZ, R6 ;  /* 0x000000ffff0e7224 */ /* 0x000fc800078e0006 */
[----:B0-----:R-:W-:Y:S05]  /*0ef0*/  RET.REL.NODEC R14 `(_Z15upsampleNearestPfS_ii) ;  /* 0xfffffff00e407950 */ /* 0x001fea0003c3ffff */
.L_x_21:
[----:B------:R-:W-:-:S00]  /*0f00*/  BRA `(.L_x_21) ;  /* 0xfffffffc00fc7947 */ /* 0x000fc0000383ffff */
[----:B------:R-:W-:-:S00]  /*0f10*/  NOP ;  /* 0x0000000000007918 */ /* 0x000fc00000000000 */
        /* <DEDUP_REMOVED lines=14> */
.L_x_22:


//--------------------- .nv.shared.reserved.0     --------------------------
	.section	.nv.shared.reserved.0,"aw",@nobits
	.weak		__nv_reservedSMEM_offset_0_alias
	.size		__nv_reservedSMEM_offset_0_alias, 0, 64
	.other		__nv_reservedSMEM_offset_0_alias,@"STO_CUDA_RESERVED_SHARED STV_DEFAULT"
__nv_reservedSMEM_offset_0_alias:
	.zero		0
	.zero		64


//--------------------- .nv.constant0._Z15upsampleNearestPfS_ii --------------------------
	.section	.nv.constant0._Z15upsampleNearestPfS_ii,"a",@progbits
	.sectionflags	@""
	.align	4
.nv.constant0._Z15upsampleNearestPfS_ii:
	.zero		920


//--------------------- SYMBOLS --------------------------

	.type		.nv.reservedSmem.offset0,@object
	.size		.nv.reservedSmem.offset0,0x4
